	.headerflags	@"EF_CUDA_TEXMODE_UNIFIED EF_CUDA_64BIT_ADDRESS EF_CUDA_ACCELERATORS EF_CUDA_SM90 EF_CUDA_VIRTUAL_SM(EF_CUDA_SM90)"
	.elftype	@"ET_EXEC"


//--------------------- .nv.info                  --------------------------
	.section	.nv.info,"",@"SHT_CUDA_INFO"
	.align	4


	//----- nvinfo : EIATTR_REGCOUNT
	.align		4
        /*0000*/ 	.byte	0x04, 0x2f
        /*0002*/ 	.short	(.L_3 - .L_2)
	.align		4
.L_2:
        /*0004*/ 	.word	index@(triton_poi_fused__native_batch_norm_legit_no_training_relu_144)
        /*0008*/ 	.word	0x00000012


	//----- nvinfo : EIATTR_MIN_STACK_SIZE
	.align		4
.L_3:
        /*000c*/ 	.byte	0x04, 0x12
        /*000e*/ 	.short	(.L_5 - .L_4)
	.align		4
.L_4:
        /*0010*/ 	.word	index@(triton_poi_fused__native_batch_norm_legit_no_training_relu_144)
        /*0014*/ 	.word	0x00000000


	//----- nvinfo : EIATTR_FRAME_SIZE
	.align		4
.L_5:
        /*0018*/ 	.byte	0x04, 0x11
        /*001a*/ 	.short	(.L_7 - .L_6)
	.align		4
.L_6:
        /*001c*/ 	.word	index@(triton_poi_fused__native_batch_norm_legit_no_training_relu_144)
        /*0020*/ 	.word	0x00000000


	//----- nvinfo : EIATTR_MIN_STACK_SIZE
	.align		4
.L_7:
        /*0024*/ 	.byte	0x04, 0x12
        /*0026*/ 	.short	(.L_9 - .L_8)
	.align		4
.L_8:
        /*0028*/ 	.word	index@(triton_poi_fused__native_batch_norm_legit_no_training_relu_144)
        /*002c*/ 	.word	0x00000000
.L_9:


//--------------------- .nv.info.triton_poi_fused__native_batch_norm_legit_no_training_relu_144 --------------------------
	.section	.nv.info.triton_poi_fused__native_batch_norm_legit_no_training_relu_144,"",@"SHT_CUDA_INFO"
	.sectionflags	@""
	.align	4


	//----- nvinfo : EIATTR_CUDA_API_VERSION
	.align		4
        /*0000*/ 	.byte	0x04, 0x37
        /*0002*/ 	.short	(.L_11 - .L_10)
.L_10:
        /*0004*/ 	.word	0x0000007c


	//----- nvinfo : EIATTR_KPARAM_INFO
	.align		4
.L_11:
        /*0008*/ 	.byte	0x04, 0x17
        /*000a*/ 	.short	(.L_13 - .L_12)
.L_12:
        /*000c*/ 	.word	0x00000000
        /*0010*/ 	.short	0x0006
        /*0012*/ 	.short	0x0030
        /*0014*/ 	.byte	0x00, 0xf0, 0x11, 0x00


	//----- nvinfo : EIATTR_KPARAM_INFO
	.align		4
.L_13:
        /*0018*/ 	.byte	0x04, 0x17
        /*001a*/ 	.short	(.L_15 - .L_14)
.L_14:
        /*001c*/ 	.word	0x00000000
        /*0020*/ 	.short	0x0005
        /*0022*/ 	.short	0x0028
        /*0024*/ 	.byte	0x00, 0xf4, 0x21, 0x00


	//----- nvinfo : EIATTR_KPARAM_INFO
	.align		4
.L_15:
        /*0028*/ 	.byte	0x04, 0x17
        /*002a*/ 	.short	(.L_17 - .L_16)
.L_16:
        /*002c*/ 	.word	0x00000000
        /*0030*/ 	.short	0x0004
        /*0032*/ 	.short	0x0020
        /*0034*/ 	.byte	0x00, 0xf4, 0x21, 0x00


	//----- nvinfo : EIATTR_KPARAM_INFO
	.align		4
.L_17:
        /*0038*/ 	.byte	0x04, 0x17
        /*003a*/ 	.short	(.L_19 - .L_18)
.L_18:
        /*003c*/ 	.word	0x00000000
        /*0040*/ 	.short	0x0003
        /*0042*/ 	.short	0x0018
        /*0044*/ 	.byte	0x00, 0xf4, 0x21, 0x00


	//----- nvinfo : EIATTR_KPARAM_INFO
	.align		4
.L_19:
        /*0048*/ 	.byte	0x04, 0x17
        /*004a*/ 	.short	(.L_21 - .L_20)
.L_20:
        /*004c*/ 	.word	0x00000000
        /*0050*/ 	.short	0x0002
        /*0052*/ 	.short	0x0010
        /*0054*/ 	.byte	0x00, 0xf4, 0x21, 0x00


	//----- nvinfo : EIATTR_KPARAM_INFO
	.align		4
.L_21:
        /*0058*/ 	.byte	0x04, 0x17
        /*005a*/ 	.short	(.L_23 - .L_22)
.L_22:
        /*005c*/ 	.word	0x00000000
        /*0060*/ 	.short	0x0001
        /*0062*/ 	.short	0x0008
        /*0064*/ 	.byte	0x00, 0xf4, 0x21, 0x00


	//----- nvinfo : EIATTR_KPARAM_INFO
	.align		4
.L_23:
        /*0068*/ 	.byte	0x04, 0x17
        /*006a*/ 	.short	(.L_25 - .L_24)
.L_24:
        /*006c*/ 	.word	0x00000000
        /*0070*/ 	.short	0x0000
        /*0072*/ 	.short	0x0000
        /*0074*/ 	.byte	0x00, 0xf4, 0x21, 0x00


	//----- nvinfo : EIATTR_SPARSE_MMA_MASK
	.align		4
.L_25:
        /*0078*/ 	.byte	0x03, 0x50
        /*007a*/ 	.short	0x0000


	//----- nvinfo : EIATTR_MAXREG_COUNT
	.align		4
        /*007c*/ 	.byte	0x03, 0x1b
        /*007e*/ 	.short	0x00ff


	//----- nvinfo : EIATTR_EXIT_INSTR_OFFSETS
	.align		4
        /*0080*/ 	.byte	0x04, 0x1c
        /*0082*/ 	.short	(.L_27 - .L_26)


	//   ....[0]....
.L_26:
        /*0084*/ 	.word	0x00000340


	//   ....[1]....
        /*0088*/ 	.word	0x00000360


	//----- nvinfo : EIATTR_REQNTID
	.align		4
.L_27:
        /*008c*/ 	.byte	0x04, 0x10
        /*008e*/ 	.short	(.L_29 - .L_28)
.L_28:
        /*0090*/ 	.word	0x00000080
        /*0094*/ 	.word	0x00000001
        /*0098*/ 	.word	0x00000001


	//----- nvinfo : EIATTR_CBANK_PARAM_SIZE
	.align		4
.L_29:
        /*009c*/ 	.byte	0x03, 0x19
        /*009e*/ 	.short	0x0034


	//----- nvinfo : EIATTR_PARAM_CBANK
	.align		4
        /*00a0*/ 	.byte	0x04, 0x0a
        /*00a2*/ 	.short	(.L_31 - .L_30)
	.align		4
.L_30:
        /*00a4*/ 	.word	index@(.nv.constant0.triton_poi_fused__native_batch_norm_legit_no_training_relu_144)
        /*00a8*/ 	.short	0x0210
        /*00aa*/ 	.short	0x0034


	//----- nvinfo : EIATTR_SW_WAR
	.align		4
.L_31:
        /*00ac*/ 	.byte	0x04, 0x36
        /*00ae*/ 	.short	(.L_33 - .L_32)
.L_32:
        /*00b0*/ 	.word	0x00000008
.L_33:


//--------------------- .nv.callgraph             --------------------------
	.section	.nv.callgraph,"",@"SHT_CUDA_CALLGRAPH"
	.align	4
	.sectionentsize	8
	.align		4
        /*0000*/ 	.word	0x00000000
	.align		4
        /*0004*/ 	.word	0xffffffff
	.align		4
        /*0008*/ 	.word	0x00000000
	.align		4
        /*000c*/ 	.word	0xfffffffe
	.align		4
        /*0010*/ 	.word	0x00000000
	.align		4
        /*0014*/ 	.word	0xfffffffd
	.align		4
        /*0018*/ 	.word	0x00000000
	.align		4
        /*001c*/ 	.word	0xfffffffc


//--------------------- .nv.constant4             --------------------------
	.section	.nv.constant4,"a",@progbits
	.align	8
	.align		8
.nv.constant4:
        /*0000*/ 	.dword	_$_str
	.align		8
        /*0008*/ 	.dword	_$_str_$_2


//--------------------- .text.triton_poi_fused__native_batch_norm_legit_no_training_relu_144 --------------------------
	.section	.text.triton_poi_fused__native_batch_norm_legit_no_training_relu_144,"ax",@progbits
	.align	128
        .global         triton_poi_fused__native_batch_norm_legit_no_training_relu_144
        .type           triton_poi_fused__native_batch_norm_legit_no_training_relu_144,@function
        .size           triton_poi_fused__native_batch_norm_legit_no_training_relu_144,(.L_x_1 - triton_poi_fused__native_batch_norm_legit_no_training_relu_144)
        .other          triton_poi_fused__native_batch_norm_legit_no_training_relu_144,@"STO_CUDA_ENTRY STV_DEFAULT"
triton_poi_fused__native_batch_norm_legit_no_training_relu_144:
.text.triton_poi_fused__native_batch_norm_legit_no_training_relu_144:
[----:B------:R-:W0:Y:S01]  /*0000*/  LDC R1, c[0x0][0x28] ;  /* 0x00000a00ff017b82 */ /* 0x000e220000000800 */
[----:B------:R-:W1:Y:S07]  /*0010*/  S2R R0, SR_TID.X ;  /* 0x0000000000007919 */ /* 0x000e6e0000002100 */
[----:B------:R-:W2:Y:S01]  /*0020*/  LDC.64 R8, c[0x0][0x220] ;  /* 0x00008800ff087b82 */ /* 0x000ea20000000a00 */
[----:B------:R-:W-:Y:S01]  /*0030*/  MOV R14, RZ ;  /* 0x000000ff000e7202 */ /* 0x000fe20000000f00 */
[----:B------:R-:W-:Y:S01]  /*0040*/  ULDC.64 UR4, c[0x0][0x208] ;  /* 0x0000820000047ab9 */ /* 0x000fe20000000a00 */
[----:B------:R-:W3:Y:S05]  /*0050*/  S2R R3, SR_CTAID.X ;  /* 0x0000000000037919 */ /* 0x000eea0000002500 */
[----:B------:R-:W4:Y:S08]  /*0060*/  LDC.64 R6, c[0x0][0x218] ;  /* 0x00008600ff067b82 */ /* 0x000f300000000a00 */
[----:B------:R-:W5:Y:S08]  /*0070*/  LDC.64 R10, c[0x0][0x228] ;  /* 0x00008a00ff0a7b82 */ /* 0x000f700000000a00 */
[----:B------:R-:W4:Y:S01]  /*0080*/  LDC.64 R12, c[0x0][0x230] ;  /* 0x00008c00ff0c7b82 */ /* 0x000f220000000a00 */
[----:B-1----:R-:W-:-:S02]  /*0090*/  LOP3.LUT R0, R0, 0x7f, RZ, 0xc0, !PT ;  /* 0x0000007f00007812 */ /* 0x002fc400078ec0ff */
[----:B---3--:R-:W-:Y:S02]  /*00a0*/  SHF.R.S32.HI R2, RZ, 0x18, R3 ;  /* 0x00000018ff027819 */ /* 0x008fe40000011403 */
[----:B------:R-:W-:Y:S02]  /*00b0*/  LEA R0, R3, R0, 0x7 ;  /* 0x0000000003007211 */ /* 0x000fe400078e38ff */
[----:B------:R-:W-:Y:S01]  /*00c0*/  SGXT R3, R2, 0x1 ;  /* 0x000000010203781a */ /* 0x000fe20000000200 */
[----:B------:R-:W-:Y:S01]  /*00d0*/  HFMA2.MMA R2, -RZ, RZ, 0, 0 ;  /* 0x00000000ff027435 */ /* 0x000fe200000001ff */
[----:B------:R-:W-:Y:S02]  /*00e0*/  ISETP.GE.AND P0, PT, R0, 0x6600, PT ;  /* 0x000066000000780c */ /* 0x000fe40003f06270 */
[----:B------:R-:W-:-:S04]  /*00f0*/  LEA.HI R3, R3, R0, RZ, 0x2 ;  /* 0x0000000003037211 */ /* 0x000fc800078f10ff */
[----:B------:R-:W-:-:S05]  /*0100*/  SHF.R.S32.HI R3, RZ, 0x2, R3 ;  /* 0x00000002ff037819 */ /* 0x000fca0000011403 */
[----:B------:R-:W-:-:S05]  /*0110*/  IMAD.HI R2, R3, -0x5f5f5f5f, R2 ;  /* 0xa0a0a0a103027827 */ /* 0x000fca00078e0202 */
[----:B------:R-:W-:-:S04]  /*0120*/  SHF.R.U32.HI R5, RZ, 0x1f, R2 ;  /* 0x0000001fff057819 */ /* 0x000fc80000011602 */
[----:B------:R-:W-:-:S05]  /*0130*/  LEA.HI.SX32 R5, R2, R5, 0x16 ;  /* 0x0000000502057211 */ /* 0x000fca00078fb2ff */
[----:B------:R-:W-:Y:S02]  /*0140*/  IMAD R15, R5, -0x660, R3 ;  /* 0xfffff9a0050f7824 */ /* 0x000fe400078e0203 */
[----:B------:R-:W1:Y:S02]  /*0150*/  LDC.64 R4, c[0x0][0x210] ;  /* 0x00008400ff047b82 */ /* 0x000e640000000a00 */
[----:B--2---:R-:W-:-:S05]  /*0160*/  IMAD.WIDE R8, R15, 0x4, R8 ;  /* 0x000000040f087825 */ /* 0x004fca00078e0208 */
[----:B------:R5:W2:Y:S01]  /*0170*/  @!P0 LDG.E.EL R14, desc[UR4][R8.64] ;  /* 0x00000004080e8981 */ /* 0x000aa2000c2e1900 */
[----:B------:R-:W-:Y:S01]  /*0180*/  CS2R R2, SRZ ;  /* 0x0000000000027805 */ /* 0x000fe2000001ff00 */
[----:B----4-:R-:W-:-:S05]  /*0190*/  IMAD.WIDE R6, R15, 0x4, R6 ;  /* 0x000000040f067825 */ /* 0x010fca00078e0206 */
[----:B------:R3:W4:Y:S01]  /*01a0*/  @!P0 LDG.E.EL R3, desc[UR4][R6.64] ;  /* 0x0000000406038981 */ /* 0x000722000c2e1900 */
[----:B-----5:R-:W-:-:S04]  /*01b0*/  IMAD.WIDE R8, R15, 0x4, R10 ;  /* 0x000000040f087825 */ /* 0x020fc800078e020a */
[----:B-1----:R-:W-:-:S05]  /*01c0*/  IMAD.WIDE R4, R0, 0x4, R4 ;  /* 0x0000000400047825 */ /* 0x002fca00078e0204 */
[----:B------:R1:W4:Y:S01]  /*01d0*/  @!P0 LDG.E R2, desc[UR4][R4.64] ;  /* 0x0000000404028981 */ /* 0x000322000c1e1900 */
[----:B0-----:R-:W-:Y:S01]  /*01e0*/  IMAD.WIDE R10, R15, 0x4, R12 ;  /* 0x000000040f0a7825 */ /* 0x001fe200078e020c */
[----:B------:R-:W-:-:S06]  /*01f0*/  CS2R R12, SRZ ;  /* 0x00000000000c7805 */ /* 0x000fcc000001ff00 */
[----:B------:R-:W5:Y:S01]  /*0200*/  @!P0 LDG.E.EL R12, desc[UR4][R8.64] ;  /* 0x00000004080c8981 */ /* 0x000f62000c2e1900 */
[----:B---3--:R-:W-:Y:S01]  /*0210*/  HFMA2.MMA R6, -RZ, RZ, 1.625, 0 ;  /* 0x3e800000ff067435 */ /* 0x008fe200000001ff */
[----:B-1----:R-:W0:Y:S02]  /*0220*/  LDC.64 R4, c[0x0][0x238] ;  /* 0x00008e00ff047b82 */ /* 0x002e240000000a00 */
[----:B------:R-:W5:Y:S01]  /*0230*/  @!P0 LDG.E.EL R13, desc[UR4][R10.64] ;  /* 0x000000040a0d8981 */ /* 0x000f62000c2e1900 */
[----:B--2---:R-:W-:-:S04]  /*0240*/  FADD R14, R14, 9.9999997473787516356e-06 ;  /* 0x3727c5ac0e0e7421 */ /* 0x004fc80000000000 */
[----:B------:R-:W1:Y:S02]  /*0250*/  MUFU.SQRT R15, R14 ;  /* 0x0000000e000f7308 */ /* 0x000e640000002000 */
[C---:B-1----:R-:W-:Y:S02]  /*0260*/  FSETP.GT.AND P1, PT, R15.reuse, 8.50705917302346158658e+37, PT ;  /* 0x7e8000000f00780b */ /* 0x042fe40003f24000 */
[----:B------:R-:W-:-:S11]  /*0270*/  FSETP.GEU.AND P2, PT, R15, 1.175494350822287508e-38, PT ;  /* 0x008000000f00780b */ /* 0x000fd60003f4e000 */
[----:B------:R-:W-:-:S04]  /*0280*/  @P1 FMUL R15, R15, 0.25 ;  /* 0x3e8000000f0f1820 */ /* 0x000fc80000400000 */
[----:B------:R-:W-:-:S06]  /*0290*/  @!P2 FMUL R15, R15, 16777216 ;  /* 0x4b8000000f0fa820 */ /* 0x000fcc0000400000 */
[----:B------:R-:W1:Y:S01]  /*02a0*/  MUFU.RCP R15, R15 ;  /* 0x0000000f000f7308 */ /* 0x000e620000001000 */
[----:B------:R-:W-:Y:S01]  /*02b0*/  FSEL R6, R6, 1, P1 ;  /* 0x3f80000006067808 */ /* 0x000fe20000800000 */
[----:B----4-:R-:W-:-:S04]  /*02c0*/  FADD R2, -R3, R2 ;  /* 0x0000000203027221 */ /* 0x010fc80000000100 */
[----:B------:R-:W-:-:S04]  /*02d0*/  @!P2 FMUL R6, R6, 16777216 ;  /* 0x4b8000000606a820 */ /* 0x000fc80000400000 */
[----:B-1----:R-:W-:-:S04]  /*02e0*/  FMUL R3, R15, R6 ;  /* 0x000000060f037220 */ /* 0x002fc80000400000 */
[----:B------:R-:W-:-:S04]  /*02f0*/  FMUL R2, R2, R3 ;  /* 0x0000000302027220 */ /* 0x000fc80000400000 */
[----:B-----5:R-:W-:Y:S01]  /*0300*/  FFMA R12, R2, R12, R13 ;  /* 0x0000000c020c7223 */ /* 0x020fe2000000000d */
[----:B0-----:R-:W-:-:S04]  /*0310*/  IMAD.WIDE R2, R0, 0x4, R4 ;  /* 0x0000000400027825 */ /* 0x001fc800078e0204 */
[----:B------:R-:W-:-:S04]  /*0320*/  FSETP.GEU.AND P1, PT, R12, RZ, PT ;  /* 0x000000ff0c00720b */ /* 0x000fc80003f2e000 */
[----:B------:R-:W-:Y:S01]  /*0330*/  FSEL R5, R12, RZ, P1 ;  /* 0x000000ff0c057208 */ /* 0x000fe20000800000 */
[----:B------:R-:W-:Y:S08]  /*0340*/  @P0 EXIT ;  /* 0x000000000000094d */ /* 0x000ff00003800000 */
[----:B------:R-:W-:Y:S01]  /*0350*/  STG.E desc[UR4][R2.64], R5 ;  /* 0x0000000502007986 */ /* 0x000fe2000c101904 */
[----:B------:R-:W-:Y:S05]  /*0360*/  EXIT ;  /* 0x000000000000794d */ /* 0x000fea0003800000 */
.L_x_0:
[----:B------:R-:W-:-:S00]  /*0370*/  BRA `(.L_x_0) ;  /* 0xfffffffc00fc7947 */ /* 0x000fc0000383ffff */
[----:B------:R-:W-:-:S00]  /*0380*/  NOP ;  /* 0x0000000000007918 */ /* 0x000fc00000000000 */
[----:B------:R-:W-:-:S00]  /*0390*/  NOP ;  /* 0x0000000000007918 */ /* 0x000fc00000000000 */
[----:B------:R-:W-:-:S00]  /*03a0*/  NOP ;  /* 0x0000000000007918 */ /* 0x000fc00000000000 */
[----:B------:R-:W-:-:S00]  /*03b0*/  NOP ;  /* 0x0000000000007918 */ /* 0x000fc00000000000 */
[----:B------:R-:W-:-:S00]  /*03c0*/  NOP ;  /* 0x0000000000007918 */ /* 0x000fc00000000000 */
[----:B------:R-:W-:-:S00]  /*03d0*/  NOP ;  /* 0x0000000000007918 */ /* 0x000fc00000000000 */
[----:B------:R-:W-:-:S00]  /*03e0*/  NOP ;  /* 0x0000000000007918 */ /* 0x000fc00000000000 */
[----:B------:R-:W-:-:S00]  /*03f0*/  NOP ;  /* 0x0000000000007918 */ /* 0x000fc00000000000 */
.L_x_1:


//--------------------- .nv.global.init           --------------------------
	.section	.nv.global.init,"aw",@progbits
.nv.global.init:
	.type		_$_str,@object
	.size		_$_str,(_$_str_$_2 - _$_str)
_$_str:
        /*0000*/ 	.byte	0x5f, 0x5f, 0x43, 0x55, 0x44, 0x41, 0x5f, 0x46, 0x54, 0x5a, 0x00
	.type		_$_str_$_2,@object
	.size		_$_str_$_2,(.L_1 - _$_str_$_2)
_$_str_$_2:
        /*000b*/ 	.byte	0x5f, 0x5f, 0x43, 0x55, 0x44, 0x41, 0x5f, 0x50, 0x52, 0x45, 0x43, 0x5f, 0x53, 0x51, 0x52, 0x54
        /*001b*/ 	.byte	0x00
.L_1:


//--------------------- .nv.constant0.triton_poi_fused__native_batch_norm_legit_no_training_relu_144 --------------------------
	.section	.nv.constant0.triton_poi_fused__native_batch_norm_legit_no_training_relu_144,"a",@progbits
	.sectionflags	@""
	.align	4
.nv.constant0.triton_poi_fused__native_batch_norm_legit_no_training_relu_144:
	.zero		580
